//
// Generated by NVIDIA NVVM Compiler
//
// Compiler Build ID: CL-36424714
// Cuda compilation tools, release 13.0, V13.0.88
// Based on NVVM 20.0.0
//

.version 9.0
.target sm_100
.address_size 64

	// .globl	_Z9tiledGemmILi32EEvPKfS1_Pfiii
// _ZZ9tiledGemmILi32EEvPKfS1_PfiiiE2As has been demoted
// _ZZ9tiledGemmILi32EEvPKfS1_PfiiiE2Bs has been demoted
// _ZZ17threadTile2x2GemmILi64ELi64ELi16EEvPKfS1_PfiiiE2As has been demoted
// _ZZ17threadTile2x2GemmILi64ELi64ELi16EEvPKfS1_PfiiiE2Bs has been demoted

.visible .entry _Z9tiledGemmILi32EEvPKfS1_Pfiii(
	.param .u64 .ptr .align 1 _Z9tiledGemmILi32EEvPKfS1_Pfiii_param_0,
	.param .u64 .ptr .align 1 _Z9tiledGemmILi32EEvPKfS1_Pfiii_param_1,
	.param .u64 .ptr .align 1 _Z9tiledGemmILi32EEvPKfS1_Pfiii_param_2,
	.param .u32 _Z9tiledGemmILi32EEvPKfS1_Pfiii_param_3,
	.param .u32 _Z9tiledGemmILi32EEvPKfS1_Pfiii_param_4,
	.param .u32 _Z9tiledGemmILi32EEvPKfS1_Pfiii_param_5
)
{
	.reg .pred 	%p<12>;
	.reg .b32 	%r<41>;
	.reg .b32 	%f<111>;
	.reg .b64 	%rd<13>;
	// demoted variable
	.shared .align 4 .b8 _ZZ9tiledGemmILi32EEvPKfS1_PfiiiE2As[4224];
	// demoted variable
	.shared .align 4 .b8 _ZZ9tiledGemmILi32EEvPKfS1_PfiiiE2Bs[4224];
	ld.param.u64 	%rd3, [_Z9tiledGemmILi32EEvPKfS1_Pfiii_param_0];
	ld.param.u64 	%rd4, [_Z9tiledGemmILi32EEvPKfS1_Pfiii_param_1];
	ld.param.u64 	%rd5, [_Z9tiledGemmILi32EEvPKfS1_Pfiii_param_2];
	ld.param.u32 	%r23, [_Z9tiledGemmILi32EEvPKfS1_Pfiii_param_3];
	ld.param.u32 	%r24, [_Z9tiledGemmILi32EEvPKfS1_Pfiii_param_4];
	ld.param.u32 	%r25, [_Z9tiledGemmILi32EEvPKfS1_Pfiii_param_5];
	mov.u32 	%r26, %ctaid.y;
	shl.b32 	%r27, %r26, 5;
	mov.u32 	%r38, %tid.y;
	add.s32 	%r2, %r27, %r38;
	mov.u32 	%r28, %ctaid.x;
	shl.b32 	%r3, %r28, 5;
	mov.u32 	%r36, %tid.x;
	add.s32 	%r5, %r3, %r36;
	setp.lt.s32 	%p1, %r25, 1;
	mov.f32 	%f110, 0f00000000;
	@%p1 bra 	$L__BB0_7;
	mul.lo.s32 	%r30, %r38, 132;
	mov.u32 	%r31, _ZZ9tiledGemmILi32EEvPKfS1_PfiiiE2As;
	add.s32 	%r6, %r31, %r30;
	shl.b32 	%r32, %r36, 2;
	add.s32 	%r7, %r6, %r32;
	mov.u32 	%r33, _ZZ9tiledGemmILi32EEvPKfS1_PfiiiE2Bs;
	add.s32 	%r9, %r33, %r32;
	add.s32 	%r8, %r9, %r30;
	mad.lo.s32 	%r34, %r38, %r24, %r36;
	add.s32 	%r39, %r34, %r3;
	shl.b32 	%r11, %r24, 5;
	mad.lo.s32 	%r37, %r25, %r2, %r36;
	cvta.to.global.u64 	%rd1, %rd3;
	cvta.to.global.u64 	%rd2, %rd4;
	mov.f32 	%f110, 0f00000000;
	mov.b32 	%r40, 0;
$L__BB0_2:
	setp.ge.s32 	%p2, %r2, %r23;
	setp.ge.u32 	%p3, %r36, %r25;
	mov.f32 	%f108, 0f00000000;
	or.pred  	%p4, %p2, %p3;
	@%p4 bra 	$L__BB0_4;
	mul.wide.u32 	%rd6, %r37, 4;
	add.s64 	%rd7, %rd1, %rd6;
	ld.global.f32 	%f108, [%rd7];
$L__BB0_4:
	setp.ge.s32 	%p5, %r5, %r24;
	st.shared.f32 	[%r7], %f108;
	setp.ge.u32 	%p6, %r38, %r25;
	mov.f32 	%f109, 0f00000000;
	or.pred  	%p7, %p5, %p6;
	@%p7 bra 	$L__BB0_6;
	mul.wide.u32 	%rd8, %r39, 4;
	add.s64 	%rd9, %rd2, %rd8;
	ld.global.f32 	%f109, [%rd9];
$L__BB0_6:
	st.shared.f32 	[%r8], %f109;
	bar.sync 	0;
	ld.shared.f32 	%f12, [%r6];
	ld.shared.f32 	%f13, [%r9];
	fma.rn.f32 	%f14, %f12, %f13, %f110;
	ld.shared.f32 	%f15, [%r6+4];
	ld.shared.f32 	%f16, [%r9+132];
	fma.rn.f32 	%f17, %f15, %f16, %f14;
	ld.shared.f32 	%f18, [%r6+8];
	ld.shared.f32 	%f19, [%r9+264];
	fma.rn.f32 	%f20, %f18, %f19, %f17;
	ld.shared.f32 	%f21, [%r6+12];
	ld.shared.f32 	%f22, [%r9+396];
	fma.rn.f32 	%f23, %f21, %f22, %f20;
	ld.shared.f32 	%f24, [%r6+16];
	ld.shared.f32 	%f25, [%r9+528];
	fma.rn.f32 	%f26, %f24, %f25, %f23;
	ld.shared.f32 	%f27, [%r6+20];
	ld.shared.f32 	%f28, [%r9+660];
	fma.rn.f32 	%f29, %f27, %f28, %f26;
	ld.shared.f32 	%f30, [%r6+24];
	ld.shared.f32 	%f31, [%r9+792];
	fma.rn.f32 	%f32, %f30, %f31, %f29;
	ld.shared.f32 	%f33, [%r6+28];
	ld.shared.f32 	%f34, [%r9+924];
	fma.rn.f32 	%f35, %f33, %f34, %f32;
	ld.shared.f32 	%f36, [%r6+32];
	ld.shared.f32 	%f37, [%r9+1056];
	fma.rn.f32 	%f38, %f36, %f37, %f35;
	ld.shared.f32 	%f39, [%r6+36];
	ld.shared.f32 	%f40, [%r9+1188];
	fma.rn.f32 	%f41, %f39, %f40, %f38;
	ld.shared.f32 	%f42, [%r6+40];
	ld.shared.f32 	%f43, [%r9+1320];
	fma.rn.f32 	%f44, %f42, %f43, %f41;
	ld.shared.f32 	%f45, [%r6+44];
	ld.shared.f32 	%f46, [%r9+1452];
	fma.rn.f32 	%f47, %f45, %f46, %f44;
	ld.shared.f32 	%f48, [%r6+48];
	ld.shared.f32 	%f49, [%r9+1584];
	fma.rn.f32 	%f50, %f48, %f49, %f47;
	ld.shared.f32 	%f51, [%r6+52];
	ld.shared.f32 	%f52, [%r9+1716];
	fma.rn.f32 	%f53, %f51, %f52, %f50;
	ld.shared.f32 	%f54, [%r6+56];
	ld.shared.f32 	%f55, [%r9+1848];
	fma.rn.f32 	%f56, %f54, %f55, %f53;
	ld.shared.f32 	%f57, [%r6+60];
	ld.shared.f32 	%f58, [%r9+1980];
	fma.rn.f32 	%f59, %f57, %f58, %f56;
	ld.shared.f32 	%f60, [%r6+64];
	ld.shared.f32 	%f61, [%r9+2112];
	fma.rn.f32 	%f62, %f60, %f61, %f59;
	ld.shared.f32 	%f63, [%r6+68];
	ld.shared.f32 	%f64, [%r9+2244];
	fma.rn.f32 	%f65, %f63, %f64, %f62;
	ld.shared.f32 	%f66, [%r6+72];
	ld.shared.f32 	%f67, [%r9+2376];
	fma.rn.f32 	%f68, %f66, %f67, %f65;
	ld.shared.f32 	%f69, [%r6+76];
	ld.shared.f32 	%f70, [%r9+2508];
	fma.rn.f32 	%f71, %f69, %f70, %f68;
	ld.shared.f32 	%f72, [%r6+80];
	ld.shared.f32 	%f73, [%r9+2640];
	fma.rn.f32 	%f74, %f72, %f73, %f71;
	ld.shared.f32 	%f75, [%r6+84];
	ld.shared.f32 	%f76, [%r9+2772];
	fma.rn.f32 	%f77, %f75, %f76, %f74;
	ld.shared.f32 	%f78, [%r6+88];
	ld.shared.f32 	%f79, [%r9+2904];
	fma.rn.f32 	%f80, %f78, %f79, %f77;
	ld.shared.f32 	%f81, [%r6+92];
	ld.shared.f32 	%f82, [%r9+3036];
	fma.rn.f32 	%f83, %f81, %f82, %f80;
	ld.shared.f32 	%f84, [%r6+96];
	ld.shared.f32 	%f85, [%r9+3168];
	fma.rn.f32 	%f86, %f84, %f85, %f83;
	ld.shared.f32 	%f87, [%r6+100];
	ld.shared.f32 	%f88, [%r9+3300];
	fma.rn.f32 	%f89, %f87, %f88, %f86;
	ld.shared.f32 	%f90, [%r6+104];
	ld.shared.f32 	%f91, [%r9+3432];
	fma.rn.f32 	%f92, %f90, %f91, %f89;
	ld.shared.f32 	%f93, [%r6+108];
	ld.shared.f32 	%f94, [%r9+3564];
	fma.rn.f32 	%f95, %f93, %f94, %f92;
	ld.shared.f32 	%f96, [%r6+112];
	ld.shared.f32 	%f97, [%r9+3696];
	fma.rn.f32 	%f98, %f96, %f97, %f95;
	ld.shared.f32 	%f99, [%r6+116];
	ld.shared.f32 	%f100, [%r9+3828];
	fma.rn.f32 	%f101, %f99, %f100, %f98;
	ld.shared.f32 	%f102, [%r6+120];
	ld.shared.f32 	%f103, [%r9+3960];
	fma.rn.f32 	%f104, %f102, %f103, %f101;
	ld.shared.f32 	%f105, [%r6+124];
	ld.shared.f32 	%f106, [%r9+4092];
	fma.rn.f32 	%f110, %f105, %f106, %f104;
	bar.sync 	0;
	add.s32 	%r40, %r40, 32;
	add.s32 	%r39, %r39, %r11;
	add.s32 	%r38, %r38, 32;
	add.s32 	%r37, %r37, 32;
	add.s32 	%r36, %r36, 32;
	setp.lt.s32 	%p8, %r40, %r25;
	@%p8 bra 	$L__BB0_2;
$L__BB0_7:
	setp.ge.s32 	%p9, %r2, %r23;
	setp.ge.s32 	%p10, %r5, %r24;
	or.pred  	%p11, %p9, %p10;
	@%p11 bra 	$L__BB0_9;
	mad.lo.s32 	%r35, %r24, %r2, %r5;
	cvta.to.global.u64 	%rd10, %rd5;
	mul.wide.s32 	%rd11, %r35, 4;
	add.s64 	%rd12, %rd10, %rd11;
	st.global.f32 	[%rd12], %f110;
$L__BB0_9:
	ret;

}
	// .globl	_Z17threadTile2x2GemmILi64ELi64ELi16EEvPKfS1_Pfiii
.visible .entry _Z17threadTile2x2GemmILi64ELi64ELi16EEvPKfS1_Pfiii(
	.param .u64 .ptr .align 1 _Z17threadTile2x2GemmILi64ELi64ELi16EEvPKfS1_Pfiii_param_0,
	.param .u64 .ptr .align 1 _Z17threadTile2x2GemmILi64ELi64ELi16EEvPKfS1_Pfiii_param_1,
	.param .u64 .ptr .align 1 _Z17threadTile2x2GemmILi64ELi64ELi16EEvPKfS1_Pfiii_param_2,
	.param .u32 _Z17threadTile2x2GemmILi64ELi64ELi16EEvPKfS1_Pfiii_param_3,
	.param .u32 _Z17threadTile2x2GemmILi64ELi64ELi16EEvPKfS1_Pfiii_param_4,
	.param .u32 _Z17threadTile2x2GemmILi64ELi64ELi16EEvPKfS1_Pfiii_param_5
)
{
	.reg .pred 	%p<22>;
	.reg .b32 	%r<59>;
	.reg .b32 	%f<155>;
	.reg .b64 	%rd<15>;
	// demoted variable
	.shared .align 4 .b8 _ZZ17threadTile2x2GemmILi64ELi64ELi16EEvPKfS1_PfiiiE2As[4160];
	// demoted variable
	.shared .align 4 .b8 _ZZ17threadTile2x2GemmILi64ELi64ELi16EEvPKfS1_PfiiiE2Bs[4160];
	ld.param.u64 	%rd6, [_Z17threadTile2x2GemmILi64ELi64ELi16EEvPKfS1_Pfiii_param_0];
	ld.param.u64 	%rd7, [_Z17threadTile2x2GemmILi64ELi64ELi16EEvPKfS1_Pfiii_param_1];
	ld.param.u64 	%rd8, [_Z17threadTile2x2GemmILi64ELi64ELi16EEvPKfS1_Pfiii_param_2];
	ld.param.u32 	%r27, [_Z17threadTile2x2GemmILi64ELi64ELi16EEvPKfS1_Pfiii_param_3];
	ld.param.u32 	%r28, [_Z17threadTile2x2GemmILi64ELi64ELi16EEvPKfS1_Pfiii_param_4];
	ld.param.u32 	%r29, [_Z17threadTile2x2GemmILi64ELi64ELi16EEvPKfS1_Pfiii_param_5];
	cvta.to.global.u64 	%rd1, %rd8;
	mov.u32 	%r1, %tid.x;
	mov.u32 	%r2, %tid.y;
	mov.u32 	%r30, %ctaid.y;
	shl.b32 	%r3, %r30, 6;
	shl.b32 	%r31, %r2, 1;
	add.s32 	%r4, %r3, %r31;
	mov.u32 	%r32, %ctaid.x;
	shl.b32 	%r5, %r32, 6;
	shl.b32 	%r33, %r1, 1;
	add.s32 	%r6, %r5, %r33;
	shl.b32 	%r34, %r2, 5;
	add.s32 	%r7, %r34, %r1;
	setp.lt.s32 	%p1, %r29, 1;
	mov.f32 	%f151, 0f00000000;
	mov.f32 	%f152, %f151;
	mov.f32 	%f153, %f151;
	mov.f32 	%f154, %f151;
	@%p1 bra 	$L__BB1_9;
	shr.u32 	%r55, %r7, 6;
	and.b32  	%r36, %r7, 63;
	add.s32 	%r9, %r36, %r3;
	add.s32 	%r10, %r36, %r5;
	mov.u32 	%r37, _ZZ17threadTile2x2GemmILi64ELi64ELi16EEvPKfS1_PfiiiE2Bs;
	mad.lo.s32 	%r38, %r55, 260, %r37;
	shl.b32 	%r39, %r7, 2;
	and.b32  	%r40, %r39, 252;
	add.s32 	%r11, %r38, %r40;
	shl.b32 	%r41, %r2, 3;
	shl.b32 	%r42, %r1, 3;
	mov.u32 	%r43, _ZZ17threadTile2x2GemmILi64ELi64ELi16EEvPKfS1_PfiiiE2As;
	add.s32 	%r12, %r43, %r41;
	add.s32 	%r13, %r37, %r42;
	mad.lo.s32 	%r44, %r28, %r55, %r5;
	add.s32 	%r57, %r44, %r36;
	shl.b32 	%r15, %r28, 4;
	mad.lo.s32 	%r56, %r9, %r29, %r55;
	cvta.to.global.u64 	%rd2, %rd7;
	cvta.to.global.u64 	%rd3, %rd6;
	mov.f32 	%f154, 0f00000000;
	mov.b32 	%r58, 0;
	mov.f32 	%f153, %f154;
	mov.f32 	%f152, %f154;
	mov.f32 	%f151, %f154;
$L__BB1_2:
	setp.gt.u32 	%p2, %r7, 1023;
	@%p2 bra 	$L__BB1_8;
	setp.ge.s32 	%p3, %r9, %r27;
	setp.ge.s32 	%p4, %r55, %r29;
	mov.f32 	%f149, 0f00000000;
	or.pred  	%p5, %p4, %p3;
	@%p5 bra 	$L__BB1_5;
	mul.wide.u32 	%rd9, %r56, 4;
	add.s64 	%rd10, %rd3, %rd9;
	ld.global.f32 	%f149, [%rd10];
$L__BB1_5:
	setp.ge.s32 	%p7, %r10, %r28;
	shr.u32 	%r46, %r7, 6;
	mad.lo.s32 	%r48, %r46, 260, %r43;
	shl.b32 	%r49, %r7, 2;
	and.b32  	%r50, %r49, 252;
	add.s32 	%r51, %r48, %r50;
	st.shared.f32 	[%r51], %f149;
	mov.f32 	%f150, 0f00000000;
	or.pred  	%p8, %p4, %p7;
	@%p8 bra 	$L__BB1_7;
	mul.wide.s32 	%rd11, %r57, 4;
	add.s64 	%rd12, %rd2, %rd11;
	ld.global.f32 	%f150, [%rd12];
$L__BB1_7:
	st.shared.f32 	[%r11], %f150;
$L__BB1_8:
	bar.sync 	0;
	ld.shared.f32 	%f21, [%r12];
	ld.shared.f32 	%f22, [%r12+4];
	ld.shared.f32 	%f23, [%r13];
	ld.shared.f32 	%f24, [%r13+4];
	fma.rn.f32 	%f25, %f21, %f23, %f151;
	fma.rn.f32 	%f26, %f21, %f24, %f152;
	fma.rn.f32 	%f27, %f22, %f23, %f153;
	fma.rn.f32 	%f28, %f22, %f24, %f154;
	ld.shared.f32 	%f29, [%r12+260];
	ld.shared.f32 	%f30, [%r12+264];
	ld.shared.f32 	%f31, [%r13+260];
	ld.shared.f32 	%f32, [%r13+264];
	fma.rn.f32 	%f33, %f29, %f31, %f25;
	fma.rn.f32 	%f34, %f29, %f32, %f26;
	fma.rn.f32 	%f35, %f30, %f31, %f27;
	fma.rn.f32 	%f36, %f30, %f32, %f28;
	ld.shared.f32 	%f37, [%r12+520];
	ld.shared.f32 	%f38, [%r12+524];
	ld.shared.f32 	%f39, [%r13+520];
	ld.shared.f32 	%f40, [%r13+524];
	fma.rn.f32 	%f41, %f37, %f39, %f33;
	fma.rn.f32 	%f42, %f37, %f40, %f34;
	fma.rn.f32 	%f43, %f38, %f39, %f35;
	fma.rn.f32 	%f44, %f38, %f40, %f36;
	ld.shared.f32 	%f45, [%r12+780];
	ld.shared.f32 	%f46, [%r12+784];
	ld.shared.f32 	%f47, [%r13+780];
	ld.shared.f32 	%f48, [%r13+784];
	fma.rn.f32 	%f49, %f45, %f47, %f41;
	fma.rn.f32 	%f50, %f45, %f48, %f42;
	fma.rn.f32 	%f51, %f46, %f47, %f43;
	fma.rn.f32 	%f52, %f46, %f48, %f44;
	ld.shared.f32 	%f53, [%r12+1040];
	ld.shared.f32 	%f54, [%r12+1044];
	ld.shared.f32 	%f55, [%r13+1040];
	ld.shared.f32 	%f56, [%r13+1044];
	fma.rn.f32 	%f57, %f53, %f55, %f49;
	fma.rn.f32 	%f58, %f53, %f56, %f50;
	fma.rn.f32 	%f59, %f54, %f55, %f51;
	fma.rn.f32 	%f60, %f54, %f56, %f52;
	ld.shared.f32 	%f61, [%r12+1300];
	ld.shared.f32 	%f62, [%r12+1304];
	ld.shared.f32 	%f63, [%r13+1300];
	ld.shared.f32 	%f64, [%r13+1304];
	fma.rn.f32 	%f65, %f61, %f63, %f57;
	fma.rn.f32 	%f66, %f61, %f64, %f58;
	fma.rn.f32 	%f67, %f62, %f63, %f59;
	fma.rn.f32 	%f68, %f62, %f64, %f60;
	ld.shared.f32 	%f69, [%r12+1560];
	ld.shared.f32 	%f70, [%r12+1564];
	ld.shared.f32 	%f71, [%r13+1560];
	ld.shared.f32 	%f72, [%r13+1564];
	fma.rn.f32 	%f73, %f69, %f71, %f65;
	fma.rn.f32 	%f74, %f69, %f72, %f66;
	fma.rn.f32 	%f75, %f70, %f71, %f67;
	fma.rn.f32 	%f76, %f70, %f72, %f68;
	ld.shared.f32 	%f77, [%r12+1820];
	ld.shared.f32 	%f78, [%r12+1824];
	ld.shared.f32 	%f79, [%r13+1820];
	ld.shared.f32 	%f80, [%r13+1824];
	fma.rn.f32 	%f81, %f77, %f79, %f73;
	fma.rn.f32 	%f82, %f77, %f80, %f74;
	fma.rn.f32 	%f83, %f78, %f79, %f75;
	fma.rn.f32 	%f84, %f78, %f80, %f76;
	ld.shared.f32 	%f85, [%r12+2080];
	ld.shared.f32 	%f86, [%r12+2084];
	ld.shared.f32 	%f87, [%r13+2080];
	ld.shared.f32 	%f88, [%r13+2084];
	fma.rn.f32 	%f89, %f85, %f87, %f81;
	fma.rn.f32 	%f90, %f85, %f88, %f82;
	fma.rn.f32 	%f91, %f86, %f87, %f83;
	fma.rn.f32 	%f92, %f86, %f88, %f84;
	ld.shared.f32 	%f93, [%r12+2340];
	ld.shared.f32 	%f94, [%r12+2344];
	ld.shared.f32 	%f95, [%r13+2340];
	ld.shared.f32 	%f96, [%r13+2344];
	fma.rn.f32 	%f97, %f93, %f95, %f89;
	fma.rn.f32 	%f98, %f93, %f96, %f90;
	fma.rn.f32 	%f99, %f94, %f95, %f91;
	fma.rn.f32 	%f100, %f94, %f96, %f92;
	ld.shared.f32 	%f101, [%r12+2600];
	ld.shared.f32 	%f102, [%r12+2604];
	ld.shared.f32 	%f103, [%r13+2600];
	ld.shared.f32 	%f104, [%r13+2604];
	fma.rn.f32 	%f105, %f101, %f103, %f97;
	fma.rn.f32 	%f106, %f101, %f104, %f98;
	fma.rn.f32 	%f107, %f102, %f103, %f99;
	fma.rn.f32 	%f108, %f102, %f104, %f100;
	ld.shared.f32 	%f109, [%r12+2860];
	ld.shared.f32 	%f110, [%r12+2864];
	ld.shared.f32 	%f111, [%r13+2860];
	ld.shared.f32 	%f112, [%r13+2864];
	fma.rn.f32 	%f113, %f109, %f111, %f105;
	fma.rn.f32 	%f114, %f109, %f112, %f106;
	fma.rn.f32 	%f115, %f110, %f111, %f107;
	fma.rn.f32 	%f116, %f110, %f112, %f108;
	ld.shared.f32 	%f117, [%r12+3120];
	ld.shared.f32 	%f118, [%r12+3124];
	ld.shared.f32 	%f119, [%r13+3120];
	ld.shared.f32 	%f120, [%r13+3124];
	fma.rn.f32 	%f121, %f117, %f119, %f113;
	fma.rn.f32 	%f122, %f117, %f120, %f114;
	fma.rn.f32 	%f123, %f118, %f119, %f115;
	fma.rn.f32 	%f124, %f118, %f120, %f116;
	ld.shared.f32 	%f125, [%r12+3380];
	ld.shared.f32 	%f126, [%r12+3384];
	ld.shared.f32 	%f127, [%r13+3380];
	ld.shared.f32 	%f128, [%r13+3384];
	fma.rn.f32 	%f129, %f125, %f127, %f121;
	fma.rn.f32 	%f130, %f125, %f128, %f122;
	fma.rn.f32 	%f131, %f126, %f127, %f123;
	fma.rn.f32 	%f132, %f126, %f128, %f124;
	ld.shared.f32 	%f133, [%r12+3640];
	ld.shared.f32 	%f134, [%r12+3644];
	ld.shared.f32 	%f135, [%r13+3640];
	ld.shared.f32 	%f136, [%r13+3644];
	fma.rn.f32 	%f137, %f133, %f135, %f129;
	fma.rn.f32 	%f138, %f133, %f136, %f130;
	fma.rn.f32 	%f139, %f134, %f135, %f131;
	fma.rn.f32 	%f140, %f134, %f136, %f132;
	ld.shared.f32 	%f141, [%r12+3900];
	ld.shared.f32 	%f142, [%r12+3904];
	ld.shared.f32 	%f143, [%r13+3900];
	ld.shared.f32 	%f144, [%r13+3904];
	fma.rn.f32 	%f151, %f141, %f143, %f137;
	fma.rn.f32 	%f152, %f141, %f144, %f138;
	fma.rn.f32 	%f153, %f142, %f143, %f139;
	fma.rn.f32 	%f154, %f142, %f144, %f140;
	bar.sync 	0;
	add.s32 	%r58, %r58, 16;
	add.s32 	%r57, %r57, %r15;
	add.s32 	%r56, %r56, 16;
	add.s32 	%r55, %r55, 16;
	setp.lt.s32 	%p9, %r58, %r29;
	@%p9 bra 	$L__BB1_2;
$L__BB1_9:
	setp.ge.s32 	%p10, %r4, %r27;
	setp.ge.s32 	%p11, %r6, %r28;
	mad.lo.s32 	%r52, %r28, %r4, %r6;
	mul.wide.s32 	%rd13, %r52, 4;
	add.s64 	%rd4, %rd1, %rd13;
	or.pred  	%p12, %p10, %p11;
	@%p12 bra 	$L__BB1_11;
	st.global.f32 	[%rd4], %f151;
$L__BB1_11:
	setp.ge.s32 	%p13, %r4, %r27;
	add.s32 	%r25, %r6, 1;
	setp.ge.s32 	%p14, %r25, %r28;
	or.pred  	%p15, %p13, %p14;
	@%p15 bra 	$L__BB1_13;
	st.global.f32 	[%rd4+4], %f152;
$L__BB1_13:
	setp.ge.s32 	%p16, %r6, %r28;
	add.s32 	%r26, %r4, 1;
	setp.ge.s32 	%p17, %r26, %r27;
	mad.lo.s32 	%r53, %r28, %r4, %r28;
	add.s32 	%r54, %r53, %r6;
	mul.wide.s32 	%rd14, %r54, 4;
	add.s64 	%rd5, %rd1, %rd14;
	or.pred  	%p18, %p17, %p16;
	@%p18 bra 	$L__BB1_15;
	st.global.f32 	[%rd5], %f153;
$L__BB1_15:
	setp.ge.s32 	%p19, %r26, %r27;
	setp.ge.s32 	%p20, %r25, %r28;
	or.pred  	%p21, %p19, %p20;
	@%p21 bra 	$L__BB1_17;
	st.global.f32 	[%rd5+4], %f154;
$L__BB1_17:
	ret;

}


// ===== COMPILED SASS (sm_100) =====

	.target	sm_100

	.elftype	@"ET_EXEC"


//--------------------- .note.nv.tkinfo           --------------------------
	.section	.note.nv.tkinfo,"",@"SHT_NOTE"
	.sectionflags	@"SHF_NOTE_NV_TKINFO"
	.tkinfo
        /*0018*/ 	.word	0x00000002
        /*0030*/ 	.string	""
        /*0030*/ 	.string	"ptxas"
        /*0030*/ 	.string	"Cuda compilation tools, release 13.0, V13.0.88"
        /*0030*/ 	.string	"Build cuda_13.0.r13.0/compiler.36424714_0"
        /*0030*/ 	.string	"-arch sm_100 -m 64 "



//--------------------- .note.nv.cuinfo           --------------------------
	.section	.note.nv.cuinfo,"",@"SHT_NOTE"
	.sectionflags	@"SHF_NOTE_NV_CUINFO"
        /*0018*/ 	.short	0x0002
        /*001a*/ 	.short	0x0064
        /*001c*/ 	.short	0x0082
	.zero		2


//--------------------- .nv.info                  --------------------------
	.section	.nv.info,"",@"SHT_CUDA_INFO"
	.align	4


	//----- nvinfo : EIATTR_REGCOUNT
	.align		4
        /*0000*/ 	.byte	0x04, 0x2f
        /*0002*/ 	.short	(.L_1 - .L_0)
	.align		4
.L_0:
        /*0004*/ 	.word	index@(_Z9tiledGemmILi32EEvPKfS1_Pfiii)
        /*0008*/ 	.word	0x0000001f


	//----- nvinfo : EIATTR_FRAME_SIZE
	.align		4
.L_1:
        /*000c*/ 	.byte	0x04, 0x11
        /*000e*/ 	.short	(.L_3 - .L_2)
	.align		4
.L_2:
        /*0010*/ 	.word	index@(_Z9tiledGemmILi32EEvPKfS1_Pfiii)
        /*0014*/ 	.word	0x00000000


	//----- nvinfo : EIATTR_REGCOUNT
	.align		4
.L_3:
        /*0018*/ 	.byte	0x04, 0x2f
        /*001a*/ 	.short	(.L_5 - .L_4)
	.align		4
.L_4:
        /*001c*/ 	.word	index@(_Z17threadTile2x2GemmILi64ELi64ELi16EEvPKfS1_Pfiii)
        /*0020*/ 	.word	0x00000020


	//----- nvinfo : EIATTR_FRAME_SIZE
	.align		4
.L_5:
        /*0024*/ 	.byte	0x04, 0x11
        /*0026*/ 	.short	(.L_7 - .L_6)
	.align		4
.L_6:
        /*0028*/ 	.word	index@(_Z17threadTile2x2GemmILi64ELi64ELi16EEvPKfS1_Pfiii)
        /*002c*/ 	.word	0x00000000


	//----- nvinfo : EIATTR_MIN_STACK_SIZE
	.align		4
.L_7:
        /*0030*/ 	.byte	0x04, 0x12
        /*0032*/ 	.short	(.L_9 - .L_8)
	.align		4
.L_8:
        /*0034*/ 	.word	index@(_Z17threadTile2x2GemmILi64ELi64ELi16EEvPKfS1_Pfiii)
        /*0038*/ 	.word	0x00000000


	//----- nvinfo : EIATTR_MIN_STACK_SIZE
	.align		4
.L_9:
        /*003c*/ 	.byte	0x04, 0x12
        /*003e*/ 	.short	(.L_11 - .L_10)
	.align		4
.L_10:
        /*0040*/ 	.word	index@(_Z9tiledGemmILi32EEvPKfS1_Pfiii)
        /*0044*/ 	.word	0x00000000
.L_11:


//--------------------- .nv.compat                --------------------------
	.section	.nv.compat,"",@"SHT_CUDA_COMPAT_INFO"
	.align	4
        /*0000*/ 	.byte	0x02, 0x09, 0x00, 0x00, 0x02, 0x02, 0x01, 0x00, 0x02, 0x05, 0x05, 0x00, 0x03, 0x07, 0x01, 0x01
        /*0010*/ 	.byte	0x02, 0x03, 0x00, 0x00, 0x02, 0x06, 0x01, 0x00, 0x04, 0x0b, 0x08, 0x00, 0x09, 0x00, 0x00, 0x00
        /*0020*/ 	.byte	0x00, 0x00, 0x00, 0x00


//--------------------- .nv.info._Z17threadTile2x2GemmILi64ELi64ELi16EEvPKfS1_Pfiii --------------------------
	.section	.nv.info._Z17threadTile2x2GemmILi64ELi64ELi16EEvPKfS1_Pfiii,"",@"SHT_CUDA_INFO"
	.sectionflags	@""
	.align	4


	//----- nvinfo : EIATTR_CUDA_API_VERSION
	.align		4
        /*0000*/ 	.byte	0x04, 0x37
        /*0002*/ 	.short	(.L_13 - .L_12)
.L_12:
        /*0004*/ 	.word	0x00000082


	//----- nvinfo : EIATTR_KPARAM_INFO
	.align		4
.L_13:
        /*0008*/ 	.byte	0x04, 0x17
        /*000a*/ 	.short	(.L_15 - .L_14)
.L_14:
        /*000c*/ 	.word	0x00000000
        /*0010*/ 	.short	0x0005
        /*0012*/ 	.short	0x0020
        /*0014*/ 	.byte	0x00, 0xf0, 0x11, 0x00


	//----- nvinfo : EIATTR_KPARAM_INFO
	.align		4
.L_15:
        /*0018*/ 	.byte	0x04, 0x17
        /*001a*/ 	.short	(.L_17 - .L_16)
.L_16:
        /*001c*/ 	.word	0x00000000
        /*0020*/ 	.short	0x0004
        /*0022*/ 	.short	0x001c
        /*0024*/ 	.byte	0x00, 0xf0, 0x11, 0x00


	//----- nvinfo : EIATTR_KPARAM_INFO
	.align		4
.L_17:
        /*0028*/ 	.byte	0x04, 0x17
        /*002a*/ 	.short	(.L_19 - .L_18)
.L_18:
        /*002c*/ 	.word	0x00000000
        /*0030*/ 	.short	0x0003
        /*0032*/ 	.short	0x0018
        /*0034*/ 	.byte	0x00, 0xf0, 0x11, 0x00


	//----- nvinfo : EIATTR_KPARAM_INFO
	.align		4
.L_19:
        /*0038*/ 	.byte	0x04, 0x17
        /*003a*/ 	.short	(.L_21 - .L_20)
.L_20:
        /*003c*/ 	.word	0x00000000
        /*0040*/ 	.short	0x0002
        /*0042*/ 	.short	0x0010
        /*0044*/ 	.byte	0x00, 0xf5, 0x21, 0x00


	//----- nvinfo : EIATTR_KPARAM_INFO
	.align		4
.L_21:
        /*0048*/ 	.byte	0x04, 0x17
        /*004a*/ 	.short	(.L_23 - .L_22)
.L_22:
        /*004c*/ 	.word	0x00000000
        /*0050*/ 	.short	0x0001
        /*0052*/ 	.short	0x0008
        /*0054*/ 	.byte	0x00, 0xf5, 0x21, 0x00


	//----- nvinfo : EIATTR_KPARAM_INFO
	.align		4
.L_23:
        /*0058*/ 	.byte	0x04, 0x17
        /*005a*/ 	.short	(.L_25 - .L_24)
.L_24:
        /*005c*/ 	.word	0x00000000
        /*0060*/ 	.short	0x0000
        /*0062*/ 	.short	0x0000
        /*0064*/ 	.byte	0x00, 0xf5, 0x21, 0x00


	//----- nvinfo : EIATTR_SPARSE_MMA_MASK
	.align		4
.L_25:
        /*0068*/ 	.byte	0x03, 0x50
        /*006a*/ 	.short	0x0000


	//----- nvinfo : EIATTR_MAXREG_COUNT
	.align		4
        /*006c*/ 	.byte	0x03, 0x1b
        /*006e*/ 	.short	0x00ff


	//----- nvinfo : EIATTR_NUM_BARRIERS
	.align		4
        /*0070*/ 	.byte	0x02, 0x4c
        /*0072*/ 	.byte	0x01
	.zero		1


	//----- nvinfo : EIATTR_MERCURY_ISA_VERSION
	.align		4
        /*0074*/ 	.byte	0x03, 0x5f
        /*0076*/ 	.short	0x0101


	//----- nvinfo : EIATTR_VRC_CTA_INIT_COUNT
	.align		4
        /*0078*/ 	.byte	0x02, 0x4a
	.zero		1
	.zero		1


	//----- nvinfo : EIATTR_EXIT_INSTR_OFFSETS
	.align		4
        /*007c*/ 	.byte	0x04, 0x1c
        /*007e*/ 	.short	(.L_27 - .L_26)


	//   ....[0]....
.L_26:
        /*0080*/ 	.word	0x00000c90


	//   ....[1]....
        /*0084*/ 	.word	0x00000cb0


	//----- nvinfo : EIATTR_CRS_STACK_SIZE
	.align		4
.L_27:
        /*0088*/ 	.byte	0x04, 0x1e
        /*008a*/ 	.short	(.L_29 - .L_28)
.L_28:
        /*008c*/ 	.word	0x00000000


	//----- nvinfo : EIATTR_CBANK_PARAM_SIZE
	.align		4
.L_29:
        /*0090*/ 	.byte	0x03, 0x19
        /*0092*/ 	.short	0x0024


	//----- nvinfo : EIATTR_PARAM_CBANK
	.align		4
        /*0094*/ 	.byte	0x04, 0x0a
        /*0096*/ 	.short	(.L_31 - .L_30)
	.align		4
.L_30:
        /*0098*/ 	.word	index@(.nv.constant0._Z17threadTile2x2GemmILi64ELi64ELi16EEvPKfS1_Pfiii)
        /*009c*/ 	.short	0x0380
        /*009e*/ 	.short	0x0024


	//----- nvinfo : EIATTR_SW_WAR
	.align		4
.L_31:
        /*00a0*/ 	.byte	0x04, 0x36
        /*00a2*/ 	.short	(.L_33 - .L_32)
.L_32:
        /*00a4*/ 	.word	0x00000008
.L_33:


//--------------------- .nv.info._Z9tiledGemmILi32EEvPKfS1_Pfiii --------------------------
	.section	.nv.info._Z9tiledGemmILi32EEvPKfS1_Pfiii,"",@"SHT_CUDA_INFO"
	.sectionflags	@""
	.align	4


	//----- nvinfo : EIATTR_CUDA_API_VERSION
	.align		4
        /*0000*/ 	.byte	0x04, 0x37
        /*0002*/ 	.short	(.L_35 - .L_34)
.L_34:
        /*0004*/ 	.word	0x00000082


	//----- nvinfo : EIATTR_KPARAM_INFO
	.align		4
.L_35:
        /*0008*/ 	.byte	0x04, 0x17
        /*000a*/ 	.short	(.L_37 - .L_36)
.L_36:
        /*000c*/ 	.word	0x00000000
        /*0010*/ 	.short	0x0005
        /*0012*/ 	.short	0x0020
        /*0014*/ 	.byte	0x00, 0xf0, 0x11, 0x00


	//----- nvinfo : EIATTR_KPARAM_INFO
	.align		4
.L_37:
        /*0018*/ 	.byte	0x04, 0x17
        /*001a*/ 	.short	(.L_39 - .L_38)
.L_38:
        /*001c*/ 	.word	0x00000000
        /*0020*/ 	.short	0x0004
        /*0022*/ 	.short	0x001c
        /*0024*/ 	.byte	0x00, 0xf0, 0x11, 0x00


	//----- nvinfo : EIATTR_KPARAM_INFO
	.align		4
.L_39:
        /*0028*/ 	.byte	0x04, 0x17
        /*002a*/ 	.short	(.L_41 - .L_40)
.L_40:
        /*002c*/ 	.word	0x00000000
        /*0030*/ 	.short	0x0003
        /*0032*/ 	.short	0x0018
        /*0034*/ 	.byte	0x00, 0xf0, 0x11, 0x00


	//----- nvinfo : EIATTR_KPARAM_INFO
	.align		4
.L_41:
        /*0038*/ 	.byte	0x04, 0x17
        /*003a*/ 	.short	(.L_43 - .L_42)
.L_42:
        /*003c*/ 	.word	0x00000000
        /*0040*/ 	.short	0x0002
        /*0042*/ 	.short	0x0010
        /*0044*/ 	.byte	0x00, 0xf5, 0x21, 0x00


	//----- nvinfo : EIATTR_KPARAM_INFO
	.align		4
.L_43:
        /*0048*/ 	.byte	0x04, 0x17
        /*004a*/ 	.short	(.L_45 - .L_44)
.L_44:
        /*004c*/ 	.word	0x00000000
        /*0050*/ 	.short	0x0001
        /*0052*/ 	.short	0x0008
        /*0054*/ 	.byte	0x00, 0xf5, 0x21, 0x00


	//----- nvinfo : EIATTR_KPARAM_INFO
	.align		4
.L_45:
        /*0058*/ 	.byte	0x04, 0x17
        /*005a*/ 	.short	(.L_47 - .L_46)
.L_46:
        /*005c*/ 	.word	0x00000000
        /*0060*/ 	.short	0x0000
        /*0062*/ 	.short	0x0000
        /*0064*/ 	.byte	0x00, 0xf5, 0x21, 0x00


	//----- nvinfo : EIATTR_SPARSE_MMA_MASK
	.align		4
.L_47:
        /*0068*/ 	.byte	0x03, 0x50
        /*006a*/ 	.short	0x0000


	//----- nvinfo : EIATTR_MAXREG_COUNT
	.align		4
        /*006c*/ 	.byte	0x03, 0x1b
        /*006e*/ 	.short	0x00ff


	//----- nvinfo : EIATTR_NUM_BARRIERS
	.align		4
        /*0070*/ 	.byte	0x02, 0x4c
        /*0072*/ 	.byte	0x01
	.zero		1


	//----- nvinfo : EIATTR_MERCURY_ISA_VERSION
	.align		4
        /*0074*/ 	.byte	0x03, 0x5f
        /*0076*/ 	.short	0x0101


	//----- nvinfo : EIATTR_VRC_CTA_INIT_COUNT
	.align		4
        /*0078*/ 	.byte	0x02, 0x4a
	.zero		1
	.zero		1


	//----- nvinfo : EIATTR_EXIT_INSTR_OFFSETS
	.align		4
        /*007c*/ 	.byte	0x04, 0x1c
        /*007e*/ 	.short	(.L_49 - .L_48)


	//   ....[0]....
.L_48:
        /*0080*/ 	.word	0x00000970


	//   ....[1]....
        /*0084*/ 	.word	0x000009c0


	//----- nvinfo : EIATTR_CBANK_PARAM_SIZE
	.align		4
.L_49:
        /*0088*/ 	.byte	0x03, 0x19
        /*008a*/ 	.short	0x0024


	//----- nvinfo : EIATTR_PARAM_CBANK
	.align		4
        /*008c*/ 	.byte	0x04, 0x0a
        /*008e*/ 	.short	(.L_51 - .L_50)
	.align		4
.L_50:
        /*0090*/ 	.word	index@(.nv.constant0._Z9tiledGemmILi32EEvPKfS1_Pfiii)
        /*0094*/ 	.short	0x0380
        /*0096*/ 	.short	0x0024


	//----- nvinfo : EIATTR_SW_WAR
	.align		4
.L_51:
        /*0098*/ 	.byte	0x04, 0x36
        /*009a*/ 	.short	(.L_53 - .L_52)
.L_52:
        /*009c*/ 	.word	0x00000008
.L_53:


//--------------------- .nv.callgraph             --------------------------
	.section	.nv.callgraph,"",@"SHT_CUDA_CALLGRAPH"
	.align	4
	.sectionentsize	8
	.align		4
        /*0000*/ 	.word	0x00000000
	.align		4
        /*0004*/ 	.word	0xffffffff
	.align		4
        /*0008*/ 	.word	0x00000000
	.align		4
        /*000c*/ 	.word	0xfffffffe
	.align		4
        /*0010*/ 	.word	0x00000000
	.align		4
        /*0014*/ 	.word	0xfffffffd
	.align		4
        /*0018*/ 	.word	0x00000000
	.align		4
        /*001c*/ 	.word	0xfffffffc


//--------------------- .text._Z17threadTile2x2GemmILi64ELi64ELi16EEvPKfS1_Pfiii --------------------------
	.section	.text._Z17threadTile2x2GemmILi64ELi64ELi16EEvPKfS1_Pfiii,"ax",@progbits
	.align	128
        .global         _Z17threadTile2x2GemmILi64ELi64ELi16EEvPKfS1_Pfiii
        .type           _Z17threadTile2x2GemmILi64ELi64ELi16EEvPKfS1_Pfiii,@function
        .size           _Z17threadTile2x2GemmILi64ELi64ELi16EEvPKfS1_Pfiii,(.L_x_8 - _Z17threadTile2x2GemmILi64ELi64ELi16EEvPKfS1_Pfiii)
        .other          _Z17threadTile2x2GemmILi64ELi64ELi16EEvPKfS1_Pfiii,@"STO_CUDA_ENTRY STV_DEFAULT"
_Z17threadTile2x2GemmILi64ELi64ELi16EEvPKfS1_Pfiii:
.text._Z17threadTile2x2GemmILi64ELi64ELi16EEvPKfS1_Pfiii:
[----:B------:R-:W-:Y:S01]  /*0000*/  LDC R1, c[0x0][0x37c] ;  /* 0x0000df00ff017b82 */ /* 0x000fe20000000800 */
[----:B------:R-:W0:Y:S07]  /*0010*/  S2R R15, SR_TID.Y ;  /* 0x00000000000f7919 */ /* 0x000e2e0000002200 */
[----:B------:R-:W1:Y:S01]  /*0020*/  S2UR UR4, SR_CTAID.Y ;  /* 0x00000000000479c3 */ /* 0x000e620000002600 */
[----:B------:R-:W2:Y:S01]  /*0030*/  LDCU UR8, c[0x0][0x3a0] ;  /* 0x00007400ff0877ac */ /* 0x000ea20008000800 */
[----:B------:R-:W-:Y:S01]  /*0040*/  CS2R R20, SRZ ;  /* 0x0000000000147805 */ /* 0x000fe2000001ff00 */
[----:B------:R-:W3:Y:S01]  /*0050*/  S2R R10, SR_TID.X ;  /* 0x00000000000a7919 */ /* 0x000ee20000002100 */
[----:B------:R-:W-:Y:S01]  /*0060*/  CS2R R18, SRZ ;  /* 0x0000000000127805 */ /* 0x000fe2000001ff00 */
[----:B------:R-:W4:Y:S03]  /*0070*/  LDCU.64 UR6, c[0x0][0x358] ;  /* 0x00006b00ff0677ac */ /* 0x000f260008000a00 */
[----:B------:R-:W5:Y:S01]  /*0080*/  S2UR UR5, SR_CTAID.X ;  /* 0x00000000000579c3 */ /* 0x000f620000002500 */
[----:B--2---:R-:W-:-:S02]  /*0090*/  UISETP.GE.AND UP0, UPT, UR8, 0x1, UPT ;  /* 0x000000010800788c */ /* 0x004fc4000bf06270 */
[----:B-1----:R-:W-:-:S06]  /*00a0*/  USHF.L.U32 UR4, UR4, 0x6, URZ ;  /* 0x0000000604047899 */ /* 0x002fcc00080006ff */
[----:B0-----:R-:W-:Y:S01]  /*00b0*/  LEA R13, R15, UR4, 0x1 ;  /* 0x000000040f0d7c11 */ /* 0x001fe2000f8e08ff */
[----:B-----5:R-:W-:-:S06]  /*00c0*/  USHF.L.U32 UR5, UR5, 0x6, URZ ;  /* 0x0000000605057899 */ /* 0x020fcc00080006ff */
[----:B---3--:R-:W-:Y:S01]  /*00d0*/  LEA R2, R10, UR5, 0x1 ;  /* 0x000000050a027c11 */ /* 0x008fe2000f8e08ff */
[----:B----4-:R-:W-:Y:S06]  /*00e0*/  BRA.U !UP0, `(.L_x_0) ;  /* 0x0000000908a07547 */ /* 0x010fec000b800000 */
[----:B------:R-:W0:Y:S01]  /*00f0*/  S2R R11, SR_CgaCtaId ;  /* 0x00000000000b7919 */ /* 0x000e220000008800 */
[----:B------:R-:W1:Y:S01]  /*0100*/  LDC R17, c[0x0][0x39c] ;  /* 0x0000e700ff117b82 */ /* 0x000e620000000800 */
[----:B------:R-:W-:Y:S02]  /*0110*/  MOV R6, 0x400 ;  /* 0x0000040000067802 */ /* 0x000fe40000000f00 */
[----:B------:R-:W-:Y:S02]  /*0120*/  CS2R R20, SRZ ;  /* 0x0000000000147805 */ /* 0x000fe4000001ff00 */
[----:B------:R-:W-:Y:S02]  /*0130*/  LEA R3, R15, R10, 0x5 ;  /* 0x0000000a0f037211 */ /* 0x000fe400078e28ff */
[----:B------:R-:W-:Y:S02]  /*0140*/  CS2R R18, SRZ ;  /* 0x0000000000127805 */ /* 0x000fe4000001ff00 */
[----:B------:R-:W-:Y:S01]  /*0150*/  IADD3 R0, PT, PT, R6, 0x1040, RZ ;  /* 0x0000104006007810 */ /* 0x000fe20007ffe0ff */
[----:B------:R-:W2:Y:S01]  /*0160*/  LDCU UR10, c[0x0][0x39c] ;  /* 0x00007380ff0a77ac */ /* 0x000ea20008000800 */
[----:B------:R-:W-:Y:S01]  /*0170*/  SHF.R.U32.HI R4, RZ, 0x6, R3 ;  /* 0x00000006ff047819 */ /* 0x000fe20000011603 */
[----:B------:R-:W3:Y:S01]  /*0180*/  LDC R5, c[0x0][0x39c] ;  /* 0x0000e700ff057b82 */ /* 0x000ee20000000800 */
[----:B------:R-:W-:Y:S01]  /*0190*/  LOP3.LUT R12, R3, 0x3f, RZ, 0xc0, !PT ;  /* 0x0000003f030c7812 */ /* 0x000fe200078ec0ff */
[----:B------:R-:W4:Y:S01]  /*01a0*/  LDCU UR11, c[0x0][0x3a0] ;  /* 0x00007400ff0b77ac */ /* 0x000f220008000800 */
[----:B------:R-:W1:Y:S01]  /*01b0*/  LDCU UR9, c[0x0][0x398] ;  /* 0x00007300ff0977ac */ /* 0x000e620008000800 */
[----:B0-----:R-:W-:-:S02]  /*01c0*/  LEA R7, R11, R0, 0x18 ;  /* 0x000000000b077211 */ /* 0x001fc400078ec0ff */
[----:B------:R-:W-:Y:S02]  /*01d0*/  SHF.L.U32 R0, R3, 0x2, RZ ;  /* 0x0000000203007819 */ /* 0x000fe400000006ff */
[----:B------:R-:W-:Y:S01]  /*01e0*/  LEA R6, R11, R6, 0x18 ;  /* 0x000000060b067211 */ /* 0x000fe200078ec0ff */
[----:B------:R-:W-:Y:S01]  /*01f0*/  IMAD R8, R4, 0x104, R7 ;  /* 0x0000010404087824 */ /* 0x000fe200078e0207 */
[----:B------:R-:W-:Y:S01]  /*0200*/  LOP3.LUT R9, R0, 0xfc, RZ, 0xc0, !PT ;  /* 0x000000fc00097812 */ /* 0x000fe200078ec0ff */
[----:B-1----:R-:W-:Y:S01]  /*0210*/  IMAD R11, R4, R17, UR5 ;  /* 0x00000005040b7e24 */ /* 0x002fe2000f8e0211 */
[----:B------:R-:W-:Y:S02]  /*0220*/  LEA R7, R10, R7, 0x3 ;  /* 0x000000070a077211 */ /* 0x000fe400078e18ff */
[----:B------:R-:W-:Y:S02]  /*0230*/  IADD3 R8, PT, PT, R8, R9, RZ ;  /* 0x0000000908087210 */ /* 0x000fe40007ffe0ff */
[C---:B------:R-:W-:Y:S01]  /*0240*/  IADD3 R9, PT, PT, R12.reuse, UR4, RZ ;  /* 0x000000040c097c10 */ /* 0x040fe2000fffe0ff */
[----:B------:R-:W-:Y:S01]  /*0250*/  UMOV UR4, URZ ;  /* 0x000000ff00047c82 */ /* 0x000fe20008000000 */
[----:B------:R-:W-:-:S02]  /*0260*/  IADD3 R0, PT, PT, R12, R11, RZ ;  /* 0x0000000b0c007210 */ /* 0x000fc40007ffe0ff */
[----:B------:R-:W-:Y:S01]  /*0270*/  LEA R10, R15, R6, 0x3 ;  /* 0x000000060f0a7211 */ /* 0x000fe200078e18ff */
[----:B------:R-:W-:Y:S01]  /*0280*/  IMAD R11, R9, UR8, R4 ;  /* 0x00000008090b7c24 */ /* 0x000fe2000f8e0204 */
[----:B--2-4-:R-:W-:-:S07]  /*0290*/  IADD3 R12, PT, PT, R12, UR5, RZ ;  /* 0x000000050c0c7c10 */ /* 0x014fce000fffe0ff */
.L_x_3:
[----:B------:R-:W-:Y:S01]  /*02a0*/  ISETP.GT.U32.AND P0, PT, R3, 0x3ff, PT ;  /* 0x000003ff0300780c */ /* 0x000fe20003f04070 */
[----:B------:R-:W-:-:S12]  /*02b0*/  BSSY.RECONVERGENT B0, `(.L_x_1) ;  /* 0x0000013000007945 */ /* 0x000fd80003800200 */
[----:B------:R-:W-:Y:S05]  /*02c0*/  @P0 BRA `(.L_x_2) ;  /* 0x0000000000440947 */ /* 0x000fea0003800000 */
[----:B------:R-:W-:Y:S02]  /*02d0*/  ISETP.GE.AND P0, PT, R4, UR11, PT ;  /* 0x0000000b04007c0c */ /* 0x000fe4000bf06270 */
[----:B------:R-:W-:Y:S02]  /*02e0*/  CS2R R22, SRZ ;  /* 0x0000000000167805 */ /* 0x000fe4000001ff00 */
[----:B------:R-:W-:Y:S02]  /*02f0*/  ISETP.GE.OR P1, PT, R9, UR9, P0 ;  /* 0x0000000909007c0c */ /* 0x000fe40008726670 */
[----:B------:R-:W-:-:S11]  /*0300*/  ISETP.GE.OR P0, PT, R12, UR10, P0 ;  /* 0x0000000a0c007c0c */ /* 0x000fd60008706670 */
[----:B------:R-:W0:Y:S08]  /*0310*/  @!P1 LDC.64 R16, c[0x0][0x380] ;  /* 0x0000e000ff109b82 */ /* 0x000e300000000a00 */
[----:B------:R-:W1:Y:S01]  /*0320*/  @!P0 LDC.64 R14, c[0x0][0x388] ;  /* 0x0000e200ff0e8b82 */ /* 0x000e620000000a00 */
[----:B0-----:R-:W-:-:S05]  /*0330*/  @!P1 IMAD.WIDE.U32 R16, R11, 0x4, R16 ;  /* 0x000000040b109825 */ /* 0x001fca00078e0010 */
[----:B------:R-:W2:Y:S01]  /*0340*/  @!P1 LDG.E R22, desc[UR6][R16.64] ;  /* 0x0000000610169981 */ /* 0x000ea2000c1e1900 */
[----:B-1----:R-:W-:-:S05]  /*0350*/  @!P0 IMAD.WIDE R14, R0, 0x4, R14 ;  /* 0x00000004000e8825 */ /* 0x002fca00078e020e */
[----:B------:R-:W4:Y:S01]  /*0360*/  @!P0 LDG.E R23, desc[UR6][R14.64] ;  /* 0x000000060e178981 */ /* 0x000f22000c1e1900 */
[----:B------:R-:W-:Y:S02]  /*0370*/  SHF.R.U32.HI R25, RZ, 0x6, R3 ;  /* 0x00000006ff197819 */ /* 0x000fe40000011603 */
[----:B------:R-:W-:-:S03]  /*0380*/  SHF.L.U32 R26, R3, 0x2, RZ ;  /* 0x00000002031a7819 */ /* 0x000fc600000006ff */
[----:B------:R-:W-:Y:S01]  /*0390*/  IMAD R24, R25, 0x104, R6 ;  /* 0x0000010419187824 */ /* 0x000fe200078e0206 */
[----:B------:R-:W-:-:S04]  /*03a0*/  LOP3.LUT R25, R26, 0xfc, RZ, 0xc0, !PT ;  /* 0x000000fc1a197812 */ /* 0x000fc800078ec0ff */
[----:B------:R-:W-:-:S05]  /*03b0*/  IADD3 R25, PT, PT, R25, R24, RZ ;  /* 0x0000001819197210 */ /* 0x000fca0007ffe0ff */
[----:B--2---:R0:W-:Y:S04]  /*03c0*/  STS [R25], R22 ;  /* 0x0000001619007388 */ /* 0x0041e80000000800 */
[----:B----4-:R0:W-:Y:S02]  /*03d0*/  STS [R8], R23 ;  /* 0x0000001708007388 */ /* 0x0101e40000000800 */
.L_x_2:
[----:B------:R-:W-:Y:S05]  /*03e0*/  BSYNC.RECONVERGENT B0 ;  /* 0x0000000000007941 */ /* 0x000fea0003800200 */
.L_x_1:
[----:B------:R-:W-:Y:S01]  /*03f0*/  BAR.SYNC.DEFER_BLOCKING 0x0 ;  /* 0x0000000000007b1d */ /* 0x000fe20000010000 */
[----:B------:R-:W-:Y:S01]  /*0400*/  UIADD3 UR4, UPT, UPT, UR4, 0x10, URZ ;  /* 0x0000001004047890 */ /* 0x000fe2000fffe0ff */
[----:B---3--:R-:W-:Y:S02]  /*0410*/  LEA R0, R5, R0, 0x4 ;  /* 0x0000000005007211 */ /* 0x008fe400078e20ff */
[----:B------:R-:W-:Y:S01]  /*0420*/  IADD3 R11, PT, PT, R11, 0x10, RZ ;  /* 0x000000100b0b7810 */ /* 0x000fe20007ffe0ff */
[----:B------:R-:W-:Y:S01]  /*0430*/  UISETP.GE.AND UP0, UPT, UR4, UR11, UPT ;  /* 0x0000000b0400728c */ /* 0x000fe2000bf06270 */
[----:B------:R-:W-:Y:S01]  /*0440*/  IADD3 R4, PT, PT, R4, 0x10, RZ ;  /* 0x0000001004047810 */ /* 0x000fe20007ffe0ff */
[----:B------:R-:W-:Y:S04]  /*0450*/  LDS.64 R14, [R10] ;  /* 0x000000000a0e7984 */ /* 0x000fe80000000a00 */
[----:B------:R-:W1:Y:S04]  /*0460*/  LDS.64 R16, [R7] ;  /* 0x0000000007107984 */ /* 0x000e680000000a00 */
[----:B0-----:R-:W-:Y:S04]  /*0470*/  LDS R25, [R10+0x104] ;  /* 0x000104000a197984 */ /* 0x001fe80000000800 */
[----:B------:R-:W0:Y:S04]  /*0480*/  LDS R22, [R7+0x104] ;  /* 0x0001040007167984 */ /* 0x000e280000000800 */
[----:B------:R-:W2:Y:S04]  /*0490*/  LDS R23, [R10+0x108] ;  /* 0x000108000a177984 */ /* 0x000ea80000000800 */
[----:B------:R-:W3:Y:S01]  /*04a0*/  LDS R24, [R7+0x108] ;  /* 0x0001080007187984 */ /* 0x000ee20000000800 */
[C---:B-1----:R-:W-:Y:S01]  /*04b0*/  FFMA R26, R14.reuse, R16, R21 ;  /* 0x000000100e1a7223 */ /* 0x042fe20000000015 */
[----:B------:R-:W-:Y:S01]  /*04c0*/  FFMA R21, R14, R17, R18 ;  /* 0x000000110e157223 */ /* 0x000fe20000000012 */
[----:B------:R-:W-:Y:S01]  /*04d0*/  FFMA R18, R16, R15, R19 ;  /* 0x0000000f10127223 */ /* 0x000fe20000000013 */
[----:B------:R-:W-:Y:S01]  /*04e0*/  FFMA R20, R15, R17, R20 ;  /* 0x000000110f147223 */ /* 0x000fe20000000014 */
[----:B------:R-:W-:Y:S04]  /*04f0*/  LDS R19, [R10+0x310] ;  /* 0x000310000a137984 */ /* 0x000fe80000000800 */
[----:B------:R-:W-:Y:S01]  /*0500*/  LDS.64 R14, [R10+0x208] ;  /* 0x000208000a0e7984 */ /* 0x000fe20000000a00 */
[----:B0-----:R-:W-:-:S03]  /*0510*/  FFMA R27, R25, R22, R26 ;  /* 0x00000016191b7223 */ /* 0x001fc6000000001a */
[----:B------:R-:W0:Y:S01]  /*0520*/  LDS.64 R16, [R7+0x208] ;  /* 0x0002080007107984 */ /* 0x000e220000000a00 */
[----:B--2---:R-:W-:Y:S01]  /*0530*/  FFMA R29, R23, R22, R18 ;  /* 0x00000016171d7223 */ /* 0x004fe20000000012 */
[-C--:B---3--:R-:W-:Y:S01]  /*0540*/  FFMA R26, R25, R24.reuse, R21 ;  /* 0x00000018191a7223 */ /* 0x088fe20000000015 */
[----:B------:R-:W-:Y:S01]  /*0550*/  FFMA R24, R23, R24, R20 ;  /* 0x0000001817187223 */ /* 0x000fe20000000014 */
[----:B------:R-:W1:Y:S04]  /*0560*/  LDS R18, [R7+0x30c] ;  /* 0x00030c0007127984 */ /* 0x000e680000000800 */
[----:B------:R-:W2:Y:S04]  /*0570*/  LDS R21, [R10+0x30c] ;  /* 0x00030c000a157984 */ /* 0x000ea80000000800 */
[----:B------:R-:W3:Y:S01]  /*0580*/  LDS R20, [R7+0x310] ;  /* 0x0003100007147984 */ /* 0x000ee20000000800 */
[C---:B0-----:R-:W-:Y:S01]  /*0590*/  FFMA R23, R14.reuse, R17, R26 ;  /* 0x000000110e177223 */ /* 0x041fe2000000001a */
[----:B------:R-:W-:Y:S01]  /*05a0*/  FFMA R22, R14, R16, R27 ;  /* 0x000000100e167223 */ /* 0x000fe2000000001b */
[----:B------:R-:W-:Y:S01]  /*05b0*/  FFMA R26, R16, R15, R29 ;  /* 0x0000000f101a7223 */ /* 0x000fe2000000001d */
[----:B------:R-:W-:-:S02]  /*05c0*/  FFMA R24, R15, R17, R24 ;  /* 0x000000110f187223 */ /* 0x000fc40000000018 */
[----:B------:R-:W-:Y:S01]  /*05d0*/  LDS.64 R14, [R10+0x410] ;  /* 0x000410000a0e7984 */ /* 0x000fe20000000a00 */
[----:B-1----:R-:W-:-:S03]  /*05e0*/  FFMA R27, R19, R18, R26 ;  /* 0x00000012131b7223 */ /* 0x002fc6000000001a */
[----:B------:R-:W0:Y:S01]  /*05f0*/  LDS.64 R16, [R7+0x410] ;  /* 0x0004100007107984 */ /* 0x000e220000000a00 */
[----:B--2---:R-:W-:-:S03]  /*0600*/  FFMA R25, R21, R18, R22 ;  /* 0x0000001215197223 */ /* 0x004fc60000000016 */
[----:B------:R-:W-:Y:S01]  /*0610*/  LDS R18, [R7+0x514] ;  /* 0x0005140007127984 */ /* 0x000fe20000000800 */
[-C--:B---3--:R-:W-:Y:S01]  /*0620*/  FFMA R26, R21, R20.reuse, R23 ;  /* 0x00000014151a7223 */ /* 0x088fe20000000017 */
[----:B------:R-:W-:Y:S02]  /*0630*/  FFMA R24, R19, R20, R24 ;  /* 0x0000001413187223 */ /* 0x000fe40000000018 */
        /* <DEDUP_REMOVED lines=21> */
[----:B------:R-:W-:Y:S04]  /*0790*/  LDS.64 R14, [R10+0x820] ;  /* 0x000820000a0e7984 */ /* 0x000fe80000000a00 */
[----:B------:R-:W0:Y:S01]  /*07a0*/  LDS.64 R16, [R7+0x820] ;  /* 0x0008200007107984 */ /* 0x000e220000000a00 */
[-C--:B-1----:R-:W-:Y:S01]  /*07b0*/  FFMA R27, R19, R18.reuse, R26 ;  /* 0x00000012131b7223 */ /* 0x082fe2000000001a */
[C---:B--2---:R-:W-:Y:S02]  /*07c0*/  FFMA R25, R21.reuse, R18, R22 ;  /* 0x0000001215197223 */ /* 0x044fe40000000016 */
[----:B------:R-:W-:Y:S01]  /*07d0*/  LDS R18, [R7+0x924] ;  /* 0x0009240007127984 */ /* 0x000fe20000000800 */
[-C--:B---3--:R-:W-:Y:S01]  /*07e0*/  FFMA R26, R21, R20.reuse, R23 ;  /* 0x00000014151a7223 */ /* 0x088fe20000000017 */
[----:B------:R-:W-:-:S02]  /*07f0*/  FFMA R24, R19, R20, R24 ;  /* 0x0000001413187223 */ /* 0x000fc40000000018 */
        /* <DEDUP_REMOVED lines=45> */
[----:B0-----:R-:W-:Y:S01]  /*0ad0*/  FFMA R25, R14, R16, R25 ;  /* 0x000000100e197223 */ /* 0x001fe20000000019 */
[----:B------:R-:W-:Y:S01]  /*0ae0*/  FFMA R27, R16, R15, R27 ;  /* 0x0000000f101b7223 */ /* 0x000fe2000000001b */
[-C--:B------:R-:W-:Y:S01]  /*0af0*/  FFMA R22, R14, R17.reuse, R22 ;  /* 0x000000110e167223 */ /* 0x080fe20000000016 */
[----:B------:R-:W-:Y:S01]  /*0b00*/  FFMA R24, R15, R17, R24 ;  /* 0x000000110f187223 */ /* 0x000fe20000000018 */
[-C--:B-1----:R-:W-:Y:S01]  /*0b10*/  FFMA R21, R18, R19.reuse, R25 ;  /* 0x0000001312157223 */ /* 0x082fe20000000019 */
[----:B--2---:R-:W-:Y:S01]  /*0b20*/  FFMA R19, R20, R19, R27 ;  /* 0x0000001314137223 */ /* 0x004fe2000000001b */
[-C--:B---3--:R-:W-:Y:S01]  /*0b30*/  FFMA R18, R18, R23.reuse, R22 ;  /* 0x0000001712127223 */ /* 0x088fe20000000016 */
[----:B------:R-:W-:Y:S01]  /*0b40*/  FFMA R20, R20, R23, R24 ;  /* 0x0000001714147223 */ /* 0x000fe20000000018 */
[----:B------:R-:W-:Y:S06]  /*0b50*/  BAR.SYNC.DEFER_BLOCKING 0x0 ;  /* 0x0000000000007b1d */ /* 0x000fec0000010000 */
[----:B------:R-:W-:Y:S05]  /*0b60*/  BRA.U !UP0, `(.L_x_3) ;  /* 0xfffffff508cc7547 */ /* 0x000fea000b83ffff */
.L_x_0:
[----:B------:R-:W0:Y:S01]  /*0b70*/  LDC.64 R4, c[0x0][0x398] ;  /* 0x0000e600ff047b82 */ /* 0x000e220000000a00 */
[----:B------:R-:W-:Y:S02]  /*0b80*/  IADD3 R0, PT, PT, R2, 0x1, RZ ;  /* 0x0000000102007810 */ /* 0x000fe40007ffe0ff */
[----:B------:R-:W-:-:S05]  /*0b90*/  IADD3 R9, PT, PT, R13, 0x1, RZ ;  /* 0x000000010d097810 */ /* 0x000fca0007ffe0ff */
[----:B------:R-:W1:Y:S01]  /*0ba0*/  LDC.64 R6, c[0x0][0x390] ;  /* 0x0000e400ff067b82 */ /* 0x000e620000000a00 */
[-C--:B0-----:R-:W-:Y:S01]  /*0bb0*/  ISETP.GE.AND P1, PT, R2, R5.reuse, PT ;  /* 0x000000050200720c */ /* 0x081fe20003f26270 */
[CC--:B------:R-:W-:Y:S01]  /*0bc0*/  IMAD R11, R13.reuse, R5.reuse, R5 ;  /* 0x000000050d0b7224 */ /* 0x0c0fe200078e0205 */
[-C--:B------:R-:W-:Y:S01]  /*0bd0*/  ISETP.GE.AND P0, PT, R0, R5.reuse, PT ;  /* 0x000000050000720c */ /* 0x080fe20003f06270 */
[C---:B------:R-:W-:Y:S01]  /*0be0*/  IMAD R3, R13.reuse, R5, R2 ;  /* 0x000000050d037224 */ /* 0x040fe200078e0202 */
[CC--:B------:R-:W-:Y:S02]  /*0bf0*/  ISETP.GE.OR P2, PT, R13.reuse, R4.reuse, P1 ;  /* 0x000000040d00720c */ /* 0x0c0fe40000f46670 */
[-C--:B------:R-:W-:Y:S02]  /*0c00*/  ISETP.GE.OR P3, PT, R13, R4.reuse, P0 ;  /* 0x000000040d00720c */ /* 0x080fe40000766670 */
[CC--:B------:R-:W-:Y:S02]  /*0c10*/  ISETP.GE.OR P1, PT, R9.reuse, R4.reuse, P1 ;  /* 0x000000040900720c */ /* 0x0c0fe40000f26670 */
[----:B------:R-:W-:-:S02]  /*0c20*/  ISETP.GE.OR P0, PT, R9, R4, P0 ;  /* 0x000000040900720c */ /* 0x000fc40000706670 */
[----:B------:R-:W-:Y:S01]  /*0c30*/  IADD3 R11, PT, PT, R2, R11, RZ ;  /* 0x0000000b020b7210 */ /* 0x000fe20007ffe0ff */
[----:B-1----:R-:W-:-:S04]  /*0c40*/  IMAD.WIDE R2, R3, 0x4, R6 ;  /* 0x0000000403027825 */ /* 0x002fc800078e0206 */
[----:B------:R-:W-:Y:S01]  /*0c50*/  IMAD.WIDE R6, R11, 0x4, R6 ;  /* 0x000000040b067825 */ /* 0x000fe200078e0206 */
[----:B------:R0:W-:Y:S04]  /*0c60*/  @!P2 STG.E desc[UR6][R2.64], R21 ;  /* 0x000000150200a986 */ /* 0x0001e8000c101906 */
[----:B------:R0:W-:Y:S04]  /*0c70*/  @!P3 STG.E desc[UR6][R2.64+0x4], R18 ;  /* 0x000004120200b986 */ /* 0x0001e8000c101906 */
[----:B------:R0:W-:Y:S01]  /*0c80*/  @!P1 STG.E desc[UR6][R6.64], R19 ;  /* 0x0000001306009986 */ /* 0x0001e2000c101906 */
[----:B------:R-:W-:Y:S05]  /*0c90*/  @P0 EXIT ;  /* 0x000000000000094d */ /* 0x000fea0003800000 */
[----:B------:R-:W-:Y:S01]  /*0ca0*/  STG.E desc[UR6][R6.64+0x4], R20 ;  /* 0x0000041406007986 */ /* 0x000fe2000c101906 */
[----:B------:R-:W-:Y:S05]  /*0cb0*/  EXIT ;  /* 0x000000000000794d */ /* 0x000fea0003800000 */
.L_x_4:
[----:B------:R-:W-:-:S00]  /*0cc0*/  BRA `(.L_x_4) ;  /* 0xfffffffc00fc7947 */ /* 0x000fc0000383ffff */
[----:B------:R-:W-:-:S00]  /*0cd0*/  NOP ;  /* 0x0000000000007918 */ /* 0x000fc00000000000 */
        /* <DEDUP_REMOVED lines=10> */
.L_x_8:


//--------------------- .text._Z9tiledGemmILi32EEvPKfS1_Pfiii --------------------------
	.section	.text._Z9tiledGemmILi32EEvPKfS1_Pfiii,"ax",@progbits
	.align	128
        .global         _Z9tiledGemmILi32EEvPKfS1_Pfiii
        .type           _Z9tiledGemmILi32EEvPKfS1_Pfiii,@function
        .size           _Z9tiledGemmILi32EEvPKfS1_Pfiii,(.L_x_9 - _Z9tiledGemmILi32EEvPKfS1_Pfiii)
        .other          _Z9tiledGemmILi32EEvPKfS1_Pfiii,@"STO_CUDA_ENTRY STV_DEFAULT"
_Z9tiledGemmILi32EEvPKfS1_Pfiii:
.text._Z9tiledGemmILi32EEvPKfS1_Pfiii:
[----:B------:R-:W-:Y:S01]  /*0000*/  LDC R1, c[0x0][0x37c] ;  /* 0x0000df00ff017b82 */ /* 0x000fe20000000800 */
[----:B------:R-:W0:Y:S01]  /*0010*/  S2R R2, SR_CTAID.Y ;  /* 0x0000000000027919 */ /* 0x000e220000002600 */
[----:B------:R-:W1:Y:S01]  /*0020*/  LDCU UR4, c[0x0][0x3a0] ;  /* 0x00007400ff0477ac */ /* 0x000e620008000800 */
[----:B------:R-:W-:Y:S01]  /*0030*/  HFMA2 R16, -RZ, RZ, 0, 0 ;  /* 0x00000000ff107431 */ /* 0x000fe200000001ff */
[----:B------:R-:W0:Y:S01]  /*0040*/  S2R R0, SR_TID.Y ;  /* 0x0000000000007919 */ /* 0x000e220000002200 */
[----:B------:R-:W2:Y:S01]  /*0050*/  LDCU.64 UR6, c[0x0][0x358] ;  /* 0x00006b00ff0677ac */ /* 0x000ea20008000a00 */
[----:B------:R-:W3:Y:S01]  /*0060*/  S2R R10, SR_CTAID.X ;  /* 0x00000000000a7919 */ /* 0x000ee20000002500 */
[----:B------:R-:W3:Y:S01]  /*0070*/  S2R R5, SR_TID.X ;  /* 0x0000000000057919 */ /* 0x000ee20000002100 */
[----:B-1----:R-:W-:Y:S01]  /*0080*/  UISETP.GE.AND UP0, UPT, UR4, 0x1, UPT ;  /* 0x000000010400788c */ /* 0x002fe2000bf06270 */
[----:B0-----:R-:W-:Y:S02]  /*0090*/  LEA R2, R2, R0, 0x5 ;  /* 0x0000000002027211 */ /* 0x001fe400078e28ff */
[----:B---3--:R-:W-:-:S06]  /*00a0*/  LEA R3, R10, R5, 0x5 ;  /* 0x000000050a037211 */ /* 0x008fcc00078e28ff */
[----:B--2---:R-:W-:Y:S05]  /*00b0*/  BRA.U !UP0, `(.L_x_5) ;  /* 0x0000000908207547 */ /* 0x004fea000b800000 */
[----:B------:R-:W0:Y:S01]  /*00c0*/  S2R R9, SR_CgaCtaId ;  /* 0x0000000000097919 */ /* 0x000e220000008800 */
[----:B------:R-:W1:Y:S01]  /*00d0*/  LDCU UR5, c[0x0][0x39c] ;  /* 0x00007380ff0577ac */ /* 0x000e620008000800 */
[----:B------:R-:W2:Y:S01]  /*00e0*/  LDC R4, c[0x0][0x39c] ;  /* 0x0000e700ff047b82 */ /* 0x000ea20000000800 */
[----:B------:R-:W-:Y:S02]  /*00f0*/  MOV R6, 0x400 ;  /* 0x0000040000067802 */ /* 0x000fe40000000f00 */
[----:B------:R-:W-:Y:S01]  /*0100*/  MOV R16, RZ ;  /* 0x000000ff00107202 */ /* 0x000fe20000000f00 */
[----:B------:R-:W3:Y:S01]  /*0110*/  LDCU UR9, c[0x0][0x3a0] ;  /* 0x00007400ff0977ac */ /* 0x000ee20008000800 */
[----:B------:R-:W-:Y:S01]  /*0120*/  IADD3 R8, PT, PT, R6, 0x1080, RZ ;  /* 0x0000108006087810 */ /* 0x000fe20007ffe0ff */
[----:B------:R-:W4:Y:S01]  /*0130*/  LDCU UR8, c[0x0][0x398] ;  /* 0x00007300ff0877ac */ /* 0x000f220008000800 */
[----:B-1----:R-:W-:-:S05]  /*0140*/  IMAD R11, R0, UR5, R5 ;  /* 0x00000005000b7c24 */ /* 0x002fca000f8e0205 */
[----:B------:R-:W-:Y:S02]  /*0150*/  LEA R11, R10, R11, 0x5 ;  /* 0x0000000b0a0b7211 */ /* 0x000fe400078e28ff */
[C---:B0-----:R-:W-:Y:S02]  /*0160*/  LEA R7, R9.reuse, R6, 0x18 ;  /* 0x0000000609077211 */ /* 0x041fe400078ec0ff */
[----:B------:R-:W-:-:S03]  /*0170*/  LEA R6, R9, R8, 0x18 ;  /* 0x0000000809067211 */ /* 0x000fc600078ec0ff */
[----:B------:R-:W-:Y:S01]  /*0180*/  IMAD R8, R0, 0x84, R7 ;  /* 0x0000008400087824 */ /* 0x000fe200078e0207 */
[C---:B------:R-:W-:Y:S01]  /*0190*/  LEA R7, R5.reuse, R6, 0x2 ;  /* 0x0000000605077211 */ /* 0x040fe200078e10ff */
[----:B------:R-:W-:Y:S01]  /*01a0*/  IMAD R6, R2, UR4, R5 ;  /* 0x0000000402067c24 */ /* 0x000fe2000f8e0205 */
[----:B------:R-:W-:Y:S02]  /*01b0*/  UMOV UR4, URZ ;  /* 0x000000ff00047c82 */ /* 0x000fe40008000000 */
[----:B------:R-:W-:Y:S01]  /*01c0*/  LEA R10, R5, R8, 0x2 ;  /* 0x00000008050a7211 */ /* 0x000fe200078e10ff */
[----:B---34-:R-:W-:-:S07]  /*01d0*/  IMAD R9, R0, 0x84, R7 ;  /* 0x0000008400097824 */ /* 0x018fce00078e0207 */
.L_x_6:
[----:B------:R-:W-:Y:S02]  /*01e0*/  ISETP.GE.U32.AND P1, PT, R5, UR9, PT ;  /* 0x0000000905007c0c */ /* 0x000fe4000bf26070 */
[----:B------:R-:W-:Y:S02]  /*01f0*/  CS2R R18, SRZ ;  /* 0x0000000000127805 */ /* 0x000fe4000001ff00 */
[----:B------:R-:W-:Y:S02]  /*0200*/  ISETP.GE.U32.AND P0, PT, R0, UR9, PT ;  /* 0x0000000900007c0c */ /* 0x000fe4000bf06070 */
[----:B------:R-:W-:Y:S02]  /*0210*/  ISETP.GE.OR P1, PT, R2, UR8, P1 ;  /* 0x0000000802007c0c */ /* 0x000fe40008f26670 */
[----:B--2---:R-:W-:-:S11]  /*0220*/  ISETP.GE.OR P0, PT, R3, R4, P0 ;  /* 0x000000040300720c */ /* 0x004fd60000706670 */
[----:B------:R-:W0:Y:S08]  /*0230*/  @!P1 LDC.64 R14, c[0x0][0x380] ;  /* 0x0000e000ff0e9b82 */ /* 0x000e300000000a00 */
[----:B------:R-:W1:Y:S01]  /*0240*/  @!P0 LDC.64 R12, c[0x0][0x388] ;  /* 0x0000e200ff0c8b82 */ /* 0x000e620000000a00 */
[----:B0-----:R-:W-:-:S05]  /*0250*/  @!P1 IMAD.WIDE.U32 R14, R6, 0x4, R14 ;  /* 0x00000004060e9825 */ /* 0x001fca00078e000e */
[----:B------:R-:W2:Y:S01]  /*0260*/  @!P1 LDG.E R19, desc[UR6][R14.64] ;  /* 0x000000060e139981 */ /* 0x000ea2000c1e1900 */
[----:B-1----:R-:W-:-:S05]  /*0270*/  @!P0 IMAD.WIDE.U32 R12, R11, 0x4, R12 ;  /* 0x000000040b0c8825 */ /* 0x002fca00078e000c */
[----:B------:R-:W3:Y:S01]  /*0280*/  @!P0 LDG.E R18, desc[UR6][R12.64] ;  /* 0x000000060c128981 */ /* 0x000ee2000c1e1900 */
[----:B------:R-:W-:-:S04]  /*0290*/  UIADD3 UR4, UPT, UPT, UR4, 0x20, URZ ;  /* 0x0000002004047890 */ /* 0x000fc8000fffe0ff */
[----:B------:R-:W-:Y:S01]  /*02a0*/  UISETP.GE.AND UP0, UPT, UR4, UR9, UPT ;  /* 0x000000090400728c */ /* 0x000fe2000bf06270 */
[----:B------:R-:W-:Y:S02]  /*02b0*/  IADD3 R0, PT, PT, R0, 0x20, RZ ;  /* 0x0000002000007810 */ /* 0x000fe40007ffe0ff */
[----:B------:R-:W-:Y:S02]  /*02c0*/  IADD3 R5, PT, PT, R5, 0x20, RZ ;  /* 0x0000002005057810 */ /* 0x000fe40007ffe0ff */
[----:B------:R-:W-:Y:S02]  /*02d0*/  IADD3 R6, PT, PT, R6, 0x20, RZ ;  /* 0x0000002006067810 */ /* 0x000fe40007ffe0ff */
[----:B------:R-:W-:Y:S01]  /*02e0*/  LEA R11, R4, R11, 0x5 ;  /* 0x0000000b040b7211 */ /* 0x000fe200078e28ff */
[----:B--2---:R-:W-:Y:S04]  /*02f0*/  STS [R10], R19 ;  /* 0x000000130a007388 */ /* 0x004fe80000000800 */
[----:B---3--:R-:W-:Y:S01]  /*0300*/  STS [R9], R18 ;  /* 0x0000001209007388 */ /* 0x008fe20000000800 */
[----:B------:R-:W-:Y:S06]  /*0310*/  BAR.SYNC.DEFER_BLOCKING 0x0 ;  /* 0x0000000000007b1d */ /* 0x000fec0000010000 */
[----:B------:R-:W-:Y:S04]  /*0320*/  LDS R21, [R8] ;  /* 0x0000000008157984 */ /* 0x000fe80000000800 */
[----:B------:R-:W0:Y:S04]  /*0330*/  LDS R20, [R7] ;  /* 0x0000000007147984 */ /* 0x000e280000000800 */
[----:B------:R-:W-:Y:S04]  /*0340*/  LDS R27, [R8+0x4] ;  /* 0x00000400081b7984 */ /* 0x000fe80000000800 */
[----:B------:R-:W1:Y:S04]  /*0350*/  LDS R28, [R7+0x84] ;  /* 0x00008400071c7984 */ /* 0x000e680000000800 */
[----:B------:R-:W-:Y:S04]  /*0360*/  LDS R26, [R8+0x8] ;  /* 0x00000800081a7984 */ /* 0x000fe80000000800 */
[----:B------:R-:W2:Y:S04]  /*0370*/  LDS R17, [R7+0x108] ;  /* 0x0001080007117984 */ /* 0x000ea80000000800 */
[----:B------:R-:W-:Y:S04]  /*0380*/  LDS R14, [R8+0xc] ;  /* 0x00000c00080e7984 */ /* 0x000fe80000000800 */
[----:B------:R-:W3:Y:S04]  /*0390*/  LDS R13, [R7+0x18c] ;  /* 0x00018c00070d7984 */ /* 0x000ee80000000800 */
[----:B------:R-:W-:Y:S04]  /*03a0*/  LDS R22, [R8+0x10] ;  /* 0x0000100008167984 */ /* 0x000fe80000000800 */
[----:B------:R-:W4:Y:S04]  /*03b0*/  LDS R23, [R7+0x210] ;  /* 0x0002100007177984 */ /* 0x000f280000000800 */
[----:B------:R-:W-:Y:S04]  /*03c0*/  LDS R24, [R8+0x14] ;  /* 0x0000140008187984 */ /* 0x000fe80000000800 */
[----:B------:R-:W5:Y:S01]  /*03d0*/  LDS R25, [R7+0x294] ;  /* 0x0002940007197984 */ /* 0x000f620000000800 */
[----:B0-----:R-:W-:-:S03]  /*03e0*/  FFMA R16, R21, R20, R16 ;  /* 0x0000001415107223 */ /* 0x001fc60000000010 */
[----:B------:R-:W-:Y:S04]  /*03f0*/  LDS R20, [R8+0x18] ;  /* 0x0000180008147984 */ /* 0x000fe80000000800 */
[----:B------:R-:W0:Y:S01]  /*0400*/  LDS R21, [R7+0x318] ;  /* 0x0003180007157984 */ /* 0x000e220000000800 */
[----:B-1----:R-:W-:-:S03]  /*0410*/  FFMA R27, R27, R28, R16 ;  /* 0x0000001c1b1b7223 */ /* 0x002fc60000000010 */
[----:B------:R-:W-:Y:S04]  /*0420*/  LDS R18, [R8+0x1c] ;  /* 0x00001c0008127984 */ /* 0x000fe80000000800 */
[----:B------:R-:W1:Y:S01]  /*0430*/  LDS R19, [R7+0x39c] ;  /* 0x00039c0007137984 */ /* 0x000e620000000800 */
[----:B--2---:R-:W-:-:S03]  /*0440*/  FFMA R27, R26, R17, R27 ;  /* 0x000000111a1b7223 */ /* 0x004fc6000000001b */
[----:B------:R-:W-:Y:S04]  /*0450*/  LDS R16, [R8+0x20] ;  /* 0x0000200008107984 */ /* 0x000fe80000000800 */
[----:B------:R-:W2:Y:S01]  /*0460*/  LDS R17, [R7+0x420] ;  /* 0x0004200007117984 */ /* 0x000ea20000000800 */
[----:B---3--:R-:W-:-:S03]  /*0470*/  FFMA R27, R14, R13, R27 ;  /* 0x0000000d0e1b7223 */ /* 0x008fc6000000001b */
[----:B------:R-:W-:Y:S04]  /*0480*/  LDS R14, [R8+0x24] ;  /* 0x00002400080e7984 */ /* 0x000fe80000000800 */
[----:B------:R-:W3:Y:S04]  /*0490*/  LDS R15, [R7+0x4a4] ;  /* 0x0004a400070f7984 */ /* 0x000ee80000000800 */
[----:B------:R-:W-:Y:S04]  /*04a0*/  LDS R12, [R8+0x28] ;  /* 0x00002800080c7984 */ /* 0x000fe80000000800 */
[----:B------:R-:W3:Y:S01]  /*04b0*/  LDS R13, [R7+0x528] ;  /* 0x00052800070d7984 */ /* 0x000ee20000000800 */
[----:B----4-:R-:W-:-:S03]  /*04c0*/  FFMA R23, R22, R23, R27 ;  /* 0x0000001716177223 */ /* 0x010fc6000000001b */
[----:B------:R-:W-:Y:S01]  /*04d0*/  LDS R22, [R8+0x2c] ;  /* 0x00002c0008167984 */ /* 0x000fe20000000800 */
[----:B-----5:R-:W-:-:S03]  /*04e0*/  FFMA R25, R24, R25, R23 ;  /* 0x0000001918197223 */ /* 0x020fc60000000017 */
[----:B------:R-:W4:Y:S01]  /*04f0*/  LDS R23, [R7+0x5ac] ;  /* 0x0005ac0007177984 */ /* 0x000f220000000800 */
        /* <DEDUP_REMOVED lines=11> */
[----:B------:R-:W3:Y:S01]  /*05b0*/  LDS R17, [R7+0x7bc] ;  /* 0x0007bc0007117984 */ /* 0x000ee20000000800 */
[----:B------:R-:W-:-:S03]  /*05c0*/  FFMA R27, R12, R13, R15 ;  /* 0x0000000d0c1b7223 */ /* 0x000fc6000000000f */
[----:B------:R-:W-:Y:S04]  /*05d0*/  LDS R12, [R8+0x40] ;  /* 0x00004000080c7984 */ /* 0x000fe80000000800 */
[----:B------:R-:W5:Y:S04]  /*05e0*/  LDS R13, [R7+0x840] ;  /* 0x00084000070d7984 */ /* 0x000f680000000800 */
[----:B------:R-:W-:Y:S04]  /*05f0*/  LDS R14, [R8+0x44] ;  /* 0x00004400080e7984 */ /* 0x000fe80000000800 */
[----:B------:R-:W5:Y:S01]  /*0600*/  LDS R15, [R7+0x8c4] ;  /* 0x0008c400070f7984 */ /* 0x000f620000000800 */
[----:B----4-:R-:W-:-:S03]  /*0610*/  FFMA R23, R22, R23, R27 ;  /* 0x0000001716177223 */ /* 0x010fc6000000001b */
[----:B------:R-:W-:Y:S01]  /*0620*/  LDS R22, [R7+0x948] ;  /* 0x0009480007167984 */ /* 0x000fe20000000800 */
[----:B0-----:R-:W-:-:S03]  /*0630*/  FFMA R25, R24, R25, R23 ;  /* 0x0000001918197223 */ /* 0x001fc60000000017 */
        /* <DEDUP_REMOVED lines=10> */
[----:B-----5:R-:W-:-:S03]  /*06e0*/  FFMA R25, R12, R13, R25 ;  /* 0x0000000d0c197223 */ /* 0x020fc60000000019 */
[----:B------:R-:W-:Y:S04]  /*06f0*/  LDS R13, [R8+0x58] ;  /* 0x00005800080d7984 */ /* 0x000fe80000000800 */
[----:B------:R-:W4:Y:S01]  /*0700*/  LDS R12, [R7+0xb58] ;  /* 0x000b5800070c7984 */ /* 0x000f220000000800 */
[----:B------:R-:W-:-:S03]  /*0710*/  FFMA R26, R14, R15, R25 ;  /* 0x0000000f0e1a7223 */ /* 0x000fc60000000019 */
[----:B------:R-:W-:Y:S04]  /*0720*/  LDS R25, [R8+0x5c] ;  /* 0x00005c0008197984 */ /* 0x000fe80000000800 */
[----:B------:R-:W5:Y:S04]  /*0730*/  LDS R24, [R7+0xbdc] ;  /* 0x000bdc0007187984 */ /* 0x000f680000000800 */
[----:B------:R-:W-:Y:S04]  /*0740*/  LDS R15, [R8+0x60] ;  /* 0x00006000080f7984 */ /* 0x000fe80000000800 */
[----:B------:R-:W5:Y:S01]  /*0750*/  LDS R14, [R7+0xc60] ;  /* 0x000c6000070e7984 */ /* 0x000f620000000800 */
[----:B0-----:R-:W-:-:S04]  /*0760*/  FFMA R23, R23, R22, R26 ;  /* 0x0000001617177223 */ /* 0x001fc8000000001a */
[----:B-1----:R-:W-:Y:S02]  /*0770*/  FFMA R23, R20, R21, R23 ;  /* 0x0000001514177223 */ /* 0x002fe40000000017 */
[----:B------:R-:W-:Y:S02]  /*0780*/  LDS R21, [R8+0x64] ;  /* 0x0000640008157984 */ /* 0x000fe40000000800 */
[----:B--2---:R-:W-:Y:S02]  /*0790*/  FFMA R22, R18, R19, R23 ;  /* 0x0000001312167223 */ /* 0x004fe40000000017 */
[----:B------:R-:W0:Y:S04]  /*07a0*/  LDS R20, [R7+0xce4] ;  /* 0x000ce40007147984 */ /* 0x000e280000000800 */
[----:B------:R-:W-:Y:S01]  /*07b0*/  LDS R18, [R8+0x68] ;  /* 0x0000680008127984 */ /* 0x000fe20000000800 */
[----:B---3--:R-:W-:-:S03]  /*07c0*/  FFMA R22, R17, R16, R22 ;  /* 0x0000001011167223 */ /* 0x008fc60000000016 */
[----:B------:R-:W1:Y:S04]  /*07d0*/  LDS R19, [R7+0xd68] ;  /* 0x000d680007137984 */ /* 0x000e680000000800 */
[----:B------:R-:W-:Y:S01]  /*07e0*/  LDS R16, [R8+0x6c] ;  /* 0x00006c0008107984 */ /* 0x000fe20000000800 */
[----:B----4-:R-:W-:-:S03]  /*07f0*/  FFMA R22, R13, R12, R22 ;  /* 0x0000000c0d167223 */ /* 0x010fc60000000016 */
[----:B------:R-:W2:Y:S04]  /*0800*/  LDS R17, [R7+0xdec] ;  /* 0x000dec0007117984 */ /* 0x000ea80000000800 */
[----:B------:R-:W-:Y:S01]  /*0810*/  LDS R12, [R8+0x70] ;  /* 0x00007000080c7984 */ /* 0x000fe20000000800 */
[----:B-----5:R-:W-:-:S03]  /*0820*/  FFMA R24, R25, R24, R22 ;  /* 0x0000001819187223 */ /* 0x020fc60000000016 */
[----:B------:R-:W3:Y:S04]  /*0830*/  LDS R13, [R7+0xe70] ;  /* 0x000e7000070d7984 */ /* 0x000ee80000000800 */
[----:B------:R-:W-:Y:S01]  /*0840*/  LDS R22, [R8+0x74] ;  /* 0x0000740008167984 */ /* 0x000fe20000000800 */
[----:B------:R-:W-:-:S03]  /*0850*/  FFMA R26, R15, R14, R24 ;  /* 0x0000000e0f1a7223 */ /* 0x000fc60000000018 */
[----:B------:R-:W4:Y:S04]  /*0860*/  LDS R23, [R7+0xef4] ;  /* 0x000ef40007177984 */ /* 0x000f280000000800 */
[----:B------:R-:W-:Y:S04]  /*0870*/  LDS R24, [R8+0x78] ;  /* 0x0000780008187984 */ /* 0x000fe80000000800 */
[----:B------:R-:W5:Y:S04]  /*0880*/  LDS R25, [R7+0xf78] ;  /* 0x000f780007197984 */ /* 0x000f680000000800 */
[----:B------:R-:W-:Y:S04]  /*0890*/  LDS R14, [R8+0x7c] ;  /* 0x00007c00080e7984 */ /* 0x000fe80000000800 */
[----:B------:R-:W5:Y:S01]  /*08a0*/  LDS R15, [R7+0xffc] ;  /* 0x000ffc00070f7984 */ /* 0x000f620000000800 */
[----:B0-----:R-:W-:-:S04]  /*08b0*/  FFMA R21, R21, R20, R26 ;  /* 0x0000001415157223 */ /* 0x001fc8000000001a */
[----:B-1----:R-:W-:-:S04]  /*08c0*/  FFMA R19, R18, R19, R21 ;  /* 0x0000001312137223 */ /* 0x002fc80000000015 */
[----:B--2---:R-:W-:-:S04]  /*08d0*/  FFMA R17, R16, R17, R19 ;  /* 0x0000001110117223 */ /* 0x004fc80000000013 */
[----:B---3--:R-:W-:-:S04]  /*08e0*/  FFMA R13, R12, R13, R17 ;  /* 0x0000000d0c0d7223 */ /* 0x008fc80000000011 */
[----:B----4-:R-:W-:-:S04]  /*08f0*/  FFMA R13, R22, R23, R13 ;  /* 0x00000017160d7223 */ /* 0x010fc8000000000d */
[----:B-----5:R-:W-:-:S04]  /*0900*/  FFMA R13, R24, R25, R13 ;  /* 0x00000019180d7223 */ /* 0x020fc8000000000d */
[----:B------:R-:W-:Y:S01]  /*0910*/  FFMA R16, R14, R15, R13 ;  /* 0x0000000f0e107223 */ /* 0x000fe2000000000d */
[----:B------:R-:W-:Y:S06]  /*0920*/  BAR.SYNC.DEFER_BLOCKING 0x0 ;  /* 0x0000000000007b1d */ /* 0x000fec0000010000 */
[----:B------:R-:W-:Y:S05]  /*0930*/  BRA.U !UP0, `(.L_x_6) ;  /* 0xfffffff908287547 */ /* 0x000fea000b83ffff */
.L_x_5:
[----:B------:R-:W0:Y:S02]  /*0940*/  LDCU.64 UR4, c[0x0][0x398] ;  /* 0x00007300ff0477ac */ /* 0x000e240008000a00 */
[----:B0-----:R-:W-:-:S04]  /*0950*/  ISETP.GE.AND P0, PT, R3, UR5, PT ;  /* 0x0000000503007c0c */ /* 0x001fc8000bf06270 */
[----:B------:R-:W-:-:S13]  /*0960*/  ISETP.GE.OR P0, PT, R2, UR4, P0 ;  /* 0x0000000402007c0c */ /* 0x000fda0008706670 */
[----:B------:R-:W-:Y:S05]  /*0970*/  @P0 EXIT ;  /* 0x000000000000094d */ /* 0x000fea0003800000 */
[----:B------:R-:W0:Y:S01]  /*0980*/  LDC.64 R4, c[0x0][0x390] ;  /* 0x0000e400ff047b82 */ /* 0x000e220000000a00 */
[----:B------:R-:W-:-:S04]  /*0990*/  IMAD R3, R2, UR5, R3 ;  /* 0x0000000502037c24 */ /* 0x000fc8000f8e0203 */
[----:B0-----:R-:W-:-:S05]  /*09a0*/  IMAD.WIDE R2, R3, 0x4, R4 ;  /* 0x0000000403027825 */ /* 0x001fca00078e0204 */
[----:B------:R-:W-:Y:S01]  /*09b0*/  STG.E desc[UR6][R2.64], R16 ;  /* 0x0000001002007986 */ /* 0x000fe2000c101906 */
[----:B------:R-:W-:Y:S05]  /*09c0*/  EXIT ;  /* 0x000000000000794d */ /* 0x000fea0003800000 */
.L_x_7:
        /* <DEDUP_REMOVED lines=11> */
.L_x_9:


//--------------------- .nv.shared._Z17threadTile2x2GemmILi64ELi64ELi16EEvPKfS1_Pfiii --------------------------
	.section	.nv.shared._Z17threadTile2x2GemmILi64ELi64ELi16EEvPKfS1_Pfiii,"aw",@nobits
	.sectionflags	@""
	.align	4
.nv.shared._Z17threadTile2x2GemmILi64ELi64ELi16EEvPKfS1_Pfiii:
	.zero		9344


//--------------------- .nv.shared.reserved.0     --------------------------
	.section	.nv.shared.reserved.0,"aw",@nobits
	.weak		__nv_reservedSMEM_offset_0_alias
	.size		__nv_reservedSMEM_offset_0_alias, 0, 64
	.other		__nv_reservedSMEM_offset_0_alias,@"STO_CUDA_RESERVED_SHARED STV_DEFAULT"
__nv_reservedSMEM_offset_0_alias:
	.zero		0
	.zero		64


//--------------------- .nv.shared._Z9tiledGemmILi32EEvPKfS1_Pfiii --------------------------
	.section	.nv.shared._Z9tiledGemmILi32EEvPKfS1_Pfiii,"aw",@nobits
	.sectionflags	@""
	.align	4
.nv.shared._Z9tiledGemmILi32EEvPKfS1_Pfiii:
	.zero		9472


//--------------------- .nv.constant0._Z17threadTile2x2GemmILi64ELi64ELi16EEvPKfS1_Pfiii --------------------------
	.section	.nv.constant0._Z17threadTile2x2GemmILi64ELi64ELi16EEvPKfS1_Pfiii,"a",@progbits
	.sectionflags	@""
	.align	4
.nv.constant0._Z17threadTile2x2GemmILi64ELi64ELi16EEvPKfS1_Pfiii:
	.zero		932


//--------------------- .nv.constant0._Z9tiledGemmILi32EEvPKfS1_Pfiii --------------------------
	.section	.nv.constant0._Z9tiledGemmILi32EEvPKfS1_Pfiii,"a",@progbits
	.sectionflags	@""
	.align	4
.nv.constant0._Z9tiledGemmILi32EEvPKfS1_Pfiii:
	.zero		932


//--------------------- SYMBOLS --------------------------

	.type		.nv.reservedSmem.offset0,@object
	.size		.nv.reservedSmem.offset0,0x4
	.type		.nv.reservedSmem.cap,@object
	.size		.nv.reservedSmem.cap,0x4
